	.headerflags	@"EF_CUDA_TEXMODE_UNIFIED EF_CUDA_64BIT_ADDRESS EF_CUDA_ACCELERATORS EF_CUDA_SM90 EF_CUDA_VIRTUAL_SM(EF_CUDA_SM90)"
	.elftype	@"ET_EXEC"


//--------------------- .nv.info                  --------------------------
	.section	.nv.info,"",@"SHT_CUDA_INFO"
	.align	4


	//----- nvinfo : EIATTR_REGCOUNT
	.align		4
        /*0000*/ 	.byte	0x04, 0x2f
        /*0002*/ 	.short	(.L_3 - .L_2)
	.align		4
.L_2:
        /*0004*/ 	.word	index@(triton_poi_fused__native_batch_norm_legit_no_training_leaky_relu_4)
        /*0008*/ 	.word	0x00000016


	//----- nvinfo : EIATTR_MIN_STACK_SIZE
	.align		4
.L_3:
        /*000c*/ 	.byte	0x04, 0x12
        /*000e*/ 	.short	(.L_5 - .L_4)
	.align		4
.L_4:
        /*0010*/ 	.word	index@(triton_poi_fused__native_batch_norm_legit_no_training_leaky_relu_4)
        /*0014*/ 	.word	0x00000000


	//----- nvinfo : EIATTR_FRAME_SIZE
	.align		4
.L_5:
        /*0018*/ 	.byte	0x04, 0x11
        /*001a*/ 	.short	(.L_7 - .L_6)
	.align		4
.L_6:
        /*001c*/ 	.word	index@(triton_poi_fused__native_batch_norm_legit_no_training_leaky_relu_4)
        /*0020*/ 	.word	0x00000000


	//----- nvinfo : EIATTR_MIN_STACK_SIZE
	.align		4
.L_7:
        /*0024*/ 	.byte	0x04, 0x12
        /*0026*/ 	.short	(.L_9 - .L_8)
	.align		4
.L_8:
        /*0028*/ 	.word	index@(triton_poi_fused__native_batch_norm_legit_no_training_leaky_relu_4)
        /*002c*/ 	.word	0x00000000
.L_9:


//--------------------- .nv.info.triton_poi_fused__native_batch_norm_legit_no_training_leaky_relu_4 --------------------------
	.section	.nv.info.triton_poi_fused__native_batch_norm_legit_no_training_leaky_relu_4,"",@"SHT_CUDA_INFO"
	.sectionflags	@""
	.align	4


	//----- nvinfo : EIATTR_CUDA_API_VERSION
	.align		4
        /*0000*/ 	.byte	0x04, 0x37
        /*0002*/ 	.short	(.L_11 - .L_10)
.L_10:
        /*0004*/ 	.word	0x0000007c


	//----- nvinfo : EIATTR_KPARAM_INFO
	.align		4
.L_11:
        /*0008*/ 	.byte	0x04, 0x17
        /*000a*/ 	.short	(.L_13 - .L_12)
.L_12:
        /*000c*/ 	.word	0x00000000
        /*0010*/ 	.short	0x0006
        /*0012*/ 	.short	0x0030
        /*0014*/ 	.byte	0x00, 0xf0, 0x11, 0x00


	//----- nvinfo : EIATTR_KPARAM_INFO
	.align		4
.L_13:
        /*0018*/ 	.byte	0x04, 0x17
        /*001a*/ 	.short	(.L_15 - .L_14)
.L_14:
        /*001c*/ 	.word	0x00000000
        /*0020*/ 	.short	0x0005
        /*0022*/ 	.short	0x0028
        /*0024*/ 	.byte	0x00, 0xf4, 0x21, 0x00


	//----- nvinfo : EIATTR_KPARAM_INFO
	.align		4
.L_15:
        /*0028*/ 	.byte	0x04, 0x17
        /*002a*/ 	.short	(.L_17 - .L_16)
.L_16:
        /*002c*/ 	.word	0x00000000
        /*0030*/ 	.short	0x0004
        /*0032*/ 	.short	0x0020
        /*0034*/ 	.byte	0x00, 0xf4, 0x21, 0x00


	//----- nvinfo : EIATTR_KPARAM_INFO
	.align		4
.L_17:
        /*0038*/ 	.byte	0x04, 0x17
        /*003a*/ 	.short	(.L_19 - .L_18)
.L_18:
        /*003c*/ 	.word	0x00000000
        /*0040*/ 	.short	0x0003
        /*0042*/ 	.short	0x0018
        /*0044*/ 	.byte	0x00, 0xf4, 0x21, 0x00


	//----- nvinfo : EIATTR_KPARAM_INFO
	.align		4
.L_19:
        /*0048*/ 	.byte	0x04, 0x17
        /*004a*/ 	.short	(.L_21 - .L_20)
.L_20:
        /*004c*/ 	.word	0x00000000
        /*0050*/ 	.short	0x0002
        /*0052*/ 	.short	0x0010
        /*0054*/ 	.byte	0x00, 0xf4, 0x21, 0x00


	//----- nvinfo : EIATTR_KPARAM_INFO
	.align		4
.L_21:
        /*0058*/ 	.byte	0x04, 0x17
        /*005a*/ 	.short	(.L_23 - .L_22)
.L_22:
        /*005c*/ 	.word	0x00000000
        /*0060*/ 	.short	0x0001
        /*0062*/ 	.short	0x0008
        /*0064*/ 	.byte	0x00, 0xf4, 0x21, 0x00


	//----- nvinfo : EIATTR_KPARAM_INFO
	.align		4
.L_23:
        /*0068*/ 	.byte	0x04, 0x17
        /*006a*/ 	.short	(.L_25 - .L_24)
.L_24:
        /*006c*/ 	.word	0x00000000
        /*0070*/ 	.short	0x0000
        /*0072*/ 	.short	0x0000
        /*0074*/ 	.byte	0x00, 0xf4, 0x21, 0x00


	//----- nvinfo : EIATTR_SPARSE_MMA_MASK
	.align		4
.L_25:
        /*0078*/ 	.byte	0x03, 0x50
        /*007a*/ 	.short	0x0000


	//----- nvinfo : EIATTR_MAXREG_COUNT
	.align		4
        /*007c*/ 	.byte	0x03, 0x1b
        /*007e*/ 	.short	0x00ff


	//----- nvinfo : EIATTR_EXIT_INSTR_OFFSETS
	.align		4
        /*0080*/ 	.byte	0x04, 0x1c
        /*0082*/ 	.short	(.L_27 - .L_26)


	//   ....[0]....
.L_26:
        /*0084*/ 	.word	0x00000480


	//   ....[1]....
        /*0088*/ 	.word	0x000004a0


	//----- nvinfo : EIATTR_REQNTID
	.align		4
.L_27:
        /*008c*/ 	.byte	0x04, 0x10
        /*008e*/ 	.short	(.L_29 - .L_28)
.L_28:
        /*0090*/ 	.word	0x00000080
        /*0094*/ 	.word	0x00000001
        /*0098*/ 	.word	0x00000001


	//----- nvinfo : EIATTR_CBANK_PARAM_SIZE
	.align		4
.L_29:
        /*009c*/ 	.byte	0x03, 0x19
        /*009e*/ 	.short	0x0034


	//----- nvinfo : EIATTR_PARAM_CBANK
	.align		4
        /*00a0*/ 	.byte	0x04, 0x0a
        /*00a2*/ 	.short	(.L_31 - .L_30)
	.align		4
.L_30:
        /*00a4*/ 	.word	index@(.nv.constant0.triton_poi_fused__native_batch_norm_legit_no_training_leaky_relu_4)
        /*00a8*/ 	.short	0x0210
        /*00aa*/ 	.short	0x0034


	//----- nvinfo : EIATTR_SW_WAR
	.align		4
.L_31:
        /*00ac*/ 	.byte	0x04, 0x36
        /*00ae*/ 	.short	(.L_33 - .L_32)
.L_32:
        /*00b0*/ 	.word	0x00000008
.L_33:


//--------------------- .nv.callgraph             --------------------------
	.section	.nv.callgraph,"",@"SHT_CUDA_CALLGRAPH"
	.align	4
	.sectionentsize	8
	.align		4
        /*0000*/ 	.word	0x00000000
	.align		4
        /*0004*/ 	.word	0xffffffff
	.align		4
        /*0008*/ 	.word	0x00000000
	.align		4
        /*000c*/ 	.word	0xfffffffe
	.align		4
        /*0010*/ 	.word	0x00000000
	.align		4
        /*0014*/ 	.word	0xfffffffd
	.align		4
        /*0018*/ 	.word	0x00000000
	.align		4
        /*001c*/ 	.word	0xfffffffc


//--------------------- .nv.constant4             --------------------------
	.section	.nv.constant4,"a",@progbits
	.align	8
	.align		8
.nv.constant4:
        /*0000*/ 	.dword	_$_str
	.align		8
        /*0008*/ 	.dword	_$_str_$_2


//--------------------- .text.triton_poi_fused__native_batch_norm_legit_no_training_leaky_relu_4 --------------------------
	.section	.text.triton_poi_fused__native_batch_norm_legit_no_training_leaky_relu_4,"ax",@progbits
	.align	128
        .global         triton_poi_fused__native_batch_norm_legit_no_training_leaky_relu_4
        .type           triton_poi_fused__native_batch_norm_legit_no_training_leaky_relu_4,@function
        .size           triton_poi_fused__native_batch_norm_legit_no_training_leaky_relu_4,(.L_x_1 - triton_poi_fused__native_batch_norm_legit_no_training_leaky_relu_4)
        .other          triton_poi_fused__native_batch_norm_legit_no_training_leaky_relu_4,@"STO_CUDA_ENTRY STV_DEFAULT"
triton_poi_fused__native_batch_norm_legit_no_training_leaky_relu_4:
.text.triton_poi_fused__native_batch_norm_legit_no_training_leaky_relu_4:
[----:B------:R-:W0:Y:S01]  /*0000*/  LDC R1, c[0x0][0x28] ;  /* 0x00000a00ff017b82 */ /* 0x000e220000000800 */
[----:B------:R-:W1:Y:S07]  /*0010*/  S2R R0, SR_TID.X ;  /* 0x0000000000007919 */ /* 0x000e6e0000002100 */
[----:B------:R-:W2:Y:S01]  /*0020*/  LDC.64 R8, c[0x0][0x228] ;  /* 0x00008a00ff087b82 */ /* 0x000ea20000000a00 */
[----:B------:R-:W-:Y:S01]  /*0030*/  ULDC.64 UR4, c[0x0][0x208] ;  /* 0x0000820000047ab9 */ /* 0x000fe20000000a00 */
[----:B------:R-:W3:Y:S06]  /*0040*/  S2R R5, SR_CTAID.X ;  /* 0x0000000000057919 */ /* 0x000eec0000002500 */
[----:B------:R-:W4:Y:S08]  /*0050*/  LDC.64 R12, c[0x0][0x218] ;  /* 0x00008600ff0c7b82 */ /* 0x000f300000000a00 */
[----:B------:R-:W5:Y:S08]  /*0060*/  LDC.64 R14, c[0x0][0x220] ;  /* 0x00008800ff0e7b82 */ /* 0x000f700000000a00 */
[----:B------:R-:W4:Y:S01]  /*0070*/  LDC.64 R16, c[0x0][0x230] ;  /* 0x00008c00ff107b82 */ /* 0x000f220000000a00 */
[----:B-1----:R-:W-:-:S07]  /*0080*/  SHF.L.U32 R0, R0, 0x1, RZ ;  /* 0x0000000100007819 */ /* 0x002fce00000006ff */
[----:B------:R-:W1:Y:S01]  /*0090*/  LDC.64 R18, c[0x0][0x238] ;  /* 0x00008e00ff127b82 */ /* 0x000e620000000a00 */
[----:B---3--:R-:W-:Y:S02]  /*00a0*/  SHF.R.S32.HI R3, RZ, 0x17, R5 ;  /* 0x00000017ff037819 */ /* 0x008fe40000011405 */
[----:B------:R-:W-:Y:S02]  /*00b0*/  LOP3.LUT R0, R0, 0xfe, RZ, 0xc0, !PT ;  /* 0x000000fe00007812 */ /* 0x000fe400078ec0ff */
[----:B------:R-:W-:Y:S02]  /*00c0*/  SGXT R3, R3, 0x1 ;  /* 0x000000010303781a */ /* 0x000fe40000000200 */
[----:B------:R-:W-:Y:S02]  /*00d0*/  LEA R0, R5, R0, 0x8 ;  /* 0x0000000005007211 */ /* 0x000fe400078e40ff */
[----:B------:R-:W-:Y:S02]  /*00e0*/  CS2R R4, SRZ ;  /* 0x0000000000047805 */ /* 0x000fe4000001ff00 */
[----:B------:R-:W-:-:S02]  /*00f0*/  LEA.HI R3, R3, R0, RZ, 0x4 ;  /* 0x0000000003037211 */ /* 0x000fc400078f20ff */
[----:B------:R-:W-:Y:S02]  /*0100*/  ISETP.GE.AND P0, PT, R0, 0x800, PT ;  /* 0x000008000000780c */ /* 0x000fe40003f06270 */
[----:B------:R-:W-:-:S04]  /*0110*/  SHF.R.S32.HI R3, RZ, 0x4, R3 ;  /* 0x00000004ff037819 */ /* 0x000fc80000011403 */
[----:B------:R-:W-:-:S04]  /*0120*/  LEA.HI R2, R3, R3, RZ, 0x5 ;  /* 0x0000000303027211 */ /* 0x000fc800078f28ff */
[----:B------:R-:W-:-:S04]  /*0130*/  LOP3.LUT R2, R2, 0xffffffe0, RZ, 0xc0, !PT ;  /* 0xffffffe002027812 */ /* 0x000fc800078ec0ff */
[----:B------:R-:W-:-:S05]  /*0140*/  IADD3 R11, R3, -R2, RZ ;  /* 0x80000002030b7210 */ /* 0x000fca0007ffe0ff */
[----:B--2---:R-:W-:-:S05]  /*0150*/  IMAD.WIDE R8, R11, 0x4, R8 ;  /* 0x000000040b087825 */ /* 0x004fca00078e0208 */
[----:B------:R-:W2:Y:S04]  /*0160*/  @!P0 LDG.E.EL R4, desc[UR4][R8.64] ;  /* 0x0000000408048981 */ /* 0x000ea8000c2e1900 */
[----:B------:R3:W2:Y:S01]  /*0170*/  @!P0 LDG.E.EL R5, desc[UR4][R8.64] ;  /* 0x0000000408058981 */ /* 0x0006a2000c2e1900 */
[----:B------:R-:W-:Y:S02]  /*0180*/  CS2R R6, SRZ ;  /* 0x0000000000067805 */ /* 0x000fe4000001ff00 */
[----:B------:R-:W-:Y:S01]  /*0190*/  CS2R R2, SRZ ;  /* 0x0000000000027805 */ /* 0x000fe2000001ff00 */
[----:B----4-:R-:W-:-:S04]  /*01a0*/  IMAD.WIDE R12, R0, 0x4, R12 ;  /* 0x00000004000c7825 */ /* 0x010fc800078e020c */
[C---:B-----5:R-:W-:Y:S01]  /*01b0*/  IMAD.WIDE R14, R11.reuse, 0x4, R14 ;  /* 0x000000040b0e7825 */ /* 0x060fe200078e020e */
[----:B------:R-:W4:Y:S01]  /*01c0*/  @!P0 LDG.E.64 R2, desc[UR4][R12.64] ;  /* 0x000000040c028981 */ /* 0x000f22000c1e1b00 */
[----:B---3--:R-:W-:Y:S02]  /*01d0*/  CS2R R8, SRZ ;  /* 0x0000000000087805 */ /* 0x008fe4000001ff00 */
[C---:B0-----:R-:W-:Y:S01]  /*01e0*/  IMAD.WIDE R16, R11.reuse, 0x4, R16 ;  /* 0x000000040b107825 */ /* 0x041fe200078e0210 */
[----:B------:R-:W4:Y:S03]  /*01f0*/  @!P0 LDG.E.EL R7, desc[UR4][R14.64] ;  /* 0x000000040e078981 */ /* 0x000f26000c2e1900 */
[----:B-1----:R-:W-:Y:S01]  /*0200*/  IMAD.WIDE R18, R11, 0x4, R18 ;  /* 0x000000040b127825 */ /* 0x002fe200078e0212 */
[----:B------:R0:W3:Y:S01]  /*0210*/  @!P0 LDG.E.EL R6, desc[UR4][R14.64] ;  /* 0x000000040e068981 */ /* 0x0000e2000c2e1900 */
[----:B------:R-:W-:-:S03]  /*0220*/  CS2R R10, SRZ ;  /* 0x00000000000a7805 */ /* 0x000fc6000001ff00 */
[----:B------:R-:W5:Y:S04]  /*0230*/  @!P0 LDG.E.EL R9, desc[UR4][R18.64] ;  /* 0x0000000412098981 */ /* 0x000f68000c2e1900 */
[----:B------:R-:W5:Y:S04]  /*0240*/  @!P0 LDG.E.EL R10, desc[UR4][R16.64] ;  /* 0x00000004100a8981 */ /* 0x000f68000c2e1900 */
[----:B------:R-:W3:Y:S04]  /*0250*/  @!P0 LDG.E.EL R11, desc[UR4][R16.64] ;  /* 0x00000004100b8981 */ /* 0x000ee8000c2e1900 */
[----:B------:R-:W3:Y:S01]  /*0260*/  @!P0 LDG.E.EL R8, desc[UR4][R18.64] ;  /* 0x0000000412088981 */ /* 0x000ee2000c2e1900 */
[----:B0-----:R-:W-:Y:S01]  /*0270*/  HFMA2.MMA R14, -RZ, RZ, 1.625, 0 ;  /* 0x3e800000ff0e7435 */ /* 0x001fe200000001ff */
[----:B--2---:R-:W-:Y:S01]  /*0280*/  FADD R4, R4, 9.9999997473787516356e-06 ;  /* 0x3727c5ac04047421 */ /* 0x004fe20000000000 */
[----:B------:R-:W-:-:S03]  /*0290*/  FADD R5, R5, 9.9999997473787516356e-06 ;  /* 0x3727c5ac05057421 */ /* 0x000fc60000000000 */
[----:B------:R-:W0:Y:S08]  /*02a0*/  MUFU.SQRT R12, R4 ;  /* 0x00000004000c7308 */ /* 0x000e300000002000 */
[----:B------:R-:W1:Y:S01]  /*02b0*/  MUFU.SQRT R13, R5 ;  /* 0x00000005000d7308 */ /* 0x000e620000002000 */
[C---:B0-----:R-:W-:Y:S02]  /*02c0*/  FSETP.GT.AND P1, PT, R12.reuse, 8.50705917302346158658e+37, PT ;  /* 0x7e8000000c00780b */ /* 0x041fe40003f24000 */
[----:B------:R-:W-:-:S02]  /*02d0*/  FSETP.GEU.AND P3, PT, R12, 1.175494350822287508e-38, PT ;  /* 0x008000000c00780b */ /* 0x000fc40003f6e000 */
[C---:B-1----:R-:W-:Y:S02]  /*02e0*/  FSETP.GT.AND P2, PT, R13.reuse, 8.50705917302346158658e+37, PT ;  /* 0x7e8000000d00780b */ /* 0x042fe40003f44000 */
[----:B------:R-:W-:-:S07]  /*02f0*/  FSETP.GEU.AND P4, PT, R13, 1.175494350822287508e-38, PT ;  /* 0x008000000d00780b */ /* 0x000fce0003f8e000 */
[----:B------:R-:W-:-:S04]  /*0300*/  @P1 FMUL R12, R12, 0.25 ;  /* 0x3e8000000c0c1820 */ /* 0x000fc80000400000 */
[----:B------:R-:W-:Y:S01]  /*0310*/  @!P3 FMUL R12, R12, 16777216 ;  /* 0x4b8000000c0cb820 */ /* 0x000fe20000400000 */
[----:B------:R-:W-:-:S04]  /*0320*/  @P2 FMUL R13, R13, 0.25 ;  /* 0x3e8000000d0d2820 */ /* 0x000fc80000400000 */
[----:B------:R-:W-:Y:S01]  /*0330*/  @!P4 FMUL R13, R13, 16777216 ;  /* 0x4b8000000d0dc820 */ /* 0x000fe20000400000 */
[----:B------:R-:W0:Y:S01]  /*0340*/  MUFU.RCP R12, R12 ;  /* 0x0000000c000c7308 */ /* 0x000e220000001000 */
[----:B------:R-:W-:-:S07]  /*0350*/  FSEL R5, R14, 1, P1 ;  /* 0x3f8000000e057808 */ /* 0x000fce0000800000 */
[----:B------:R-:W1:Y:S01]  /*0360*/  MUFU.RCP R13, R13 ;  /* 0x0000000d000d7308 */ /* 0x000e620000001000 */
[----:B------:R-:W-:Y:S01]  /*0370*/  FSEL R14, R14, 1, P2 ;  /* 0x3f8000000e0e7808 */ /* 0x000fe20001000000 */
[----:B------:R-:W-:-:S04]  /*0380*/  @!P3 FMUL R5, R5, 16777216 ;  /* 0x4b8000000505b820 */ /* 0x000fc80000400000 */
[----:B------:R-:W-:Y:S01]  /*0390*/  @!P4 FMUL R14, R14, 16777216 ;  /* 0x4b8000000e0ec820 */ /* 0x000fe20000400000 */
[----:B0-----:R-:W-:Y:S01]  /*03a0*/  FMUL R4, R12, R5 ;  /* 0x000000050c047220 */ /* 0x001fe20000400000 */
[----:B----4-:R-:W-:Y:S01]  /*03b0*/  FADD R7, -R7, R2 ;  /* 0x0000000207077221 */ /* 0x010fe20000000100 */
[----:B---3--:R-:W-:Y:S02]  /*03c0*/  FADD R6, -R6, R3 ;  /* 0x0000000306067221 */ /* 0x008fe40000000100 */
[----:B------:R-:W0:Y:S01]  /*03d0*/  LDC.64 R2, c[0x0][0x210] ;  /* 0x00008400ff027b82 */ /* 0x000e220000000a00 */
[----:B-1----:R-:W-:Y:S01]  /*03e0*/  FMUL R5, R13, R14 ;  /* 0x0000000e0d057220 */ /* 0x002fe20000400000 */
[----:B------:R-:W-:-:S03]  /*03f0*/  FMUL R4, R7, R4 ;  /* 0x0000000407047220 */ /* 0x000fc60000400000 */
[----:B------:R-:W-:Y:S01]  /*0400*/  FMUL R5, R6, R5 ;  /* 0x0000000506057220 */ /* 0x000fe20000400000 */
[----:B-----5:R-:W-:-:S03]  /*0410*/  FFMA R4, R4, R10, R9 ;  /* 0x0000000a04047223 */ /* 0x020fc60000000009 */
[----:B------:R-:W-:Y:S02]  /*0420*/  FFMA R5, R5, R11, R8 ;  /* 0x0000000b05057223 */ /* 0x000fe40000000008 */
[----:B------:R-:W-:-:S03]  /*0430*/  FSETP.GT.AND P1, PT, R4, RZ, PT ;  /* 0x000000ff0400720b */ /* 0x000fc60003f24000 */
[----:B------:R-:W-:Y:S01]  /*0440*/  FSETP.GT.AND P2, PT, R5, RZ, PT ;  /* 0x000000ff0500720b */ /* 0x000fe20003f44000 */
[----:B0-----:R-:W-:-:S09]  /*0450*/  IMAD.WIDE R2, R0, 0x4, R2 ;  /* 0x0000000400027825 */ /* 0x001fd200078e0202 */
[----:B------:R-:W-:-:S03]  /*0460*/  @!P1 FMUL R4, R4, 0.20000000298023223877 ;  /* 0x3e4ccccd04049820 */ /* 0x000fc60000400000 */
[----:B------:R-:W-:Y:S01]  /*0470*/  @!P2 FMUL R5, R5, 0.20000000298023223877 ;  /* 0x3e4ccccd0505a820 */ /* 0x000fe20000400000 */
[----:B------:R-:W-:Y:S06]  /*0480*/  @P0 EXIT ;  /* 0x000000000000094d */ /* 0x000fec0003800000 */
[----:B------:R-:W-:Y:S01]  /*0490*/  STG.E.64 desc[UR4][R2.64], R4 ;  /* 0x0000000402007986 */ /* 0x000fe2000c101b04 */
[----:B------:R-:W-:Y:S05]  /*04a0*/  EXIT ;  /* 0x000000000000794d */ /* 0x000fea0003800000 */
.L_x_0:
[----:B------:R-:W-:-:S00]  /*04b0*/  BRA `(.L_x_0) ;  /* 0xfffffffc00fc7947 */ /* 0x000fc0000383ffff */
[----:B------:R-:W-:-:S00]  /*04c0*/  NOP ;  /* 0x0000000000007918 */ /* 0x000fc00000000000 */
        /* <DEDUP_REMOVED lines=11> */
.L_x_1:


//--------------------- .nv.global.init           --------------------------
	.section	.nv.global.init,"aw",@progbits
.nv.global.init:
	.type		_$_str,@object
	.size		_$_str,(_$_str_$_2 - _$_str)
_$_str:
        /*0000*/ 	.byte	0x5f, 0x5f, 0x43, 0x55, 0x44, 0x41, 0x5f, 0x46, 0x54, 0x5a, 0x00
	.type		_$_str_$_2,@object
	.size		_$_str_$_2,(.L_1 - _$_str_$_2)
_$_str_$_2:
        /*000b*/ 	.byte	0x5f, 0x5f, 0x43, 0x55, 0x44, 0x41, 0x5f, 0x50, 0x52, 0x45, 0x43, 0x5f, 0x53, 0x51, 0x52, 0x54
        /*001b*/ 	.byte	0x00
.L_1:


//--------------------- .nv.constant0.triton_poi_fused__native_batch_norm_legit_no_training_leaky_relu_4 --------------------------
	.section	.nv.constant0.triton_poi_fused__native_batch_norm_legit_no_training_leaky_relu_4,"a",@progbits
	.sectionflags	@""
	.align	4
.nv.constant0.triton_poi_fused__native_batch_norm_legit_no_training_leaky_relu_4:
	.zero		580
